//
// Generated by NVIDIA NVVM Compiler
//
// Compiler Build ID: CL-36424714
// Cuda compilation tools, release 13.0, V13.0.88
// Based on NVVM 20.0.0
//

.version 9.0
.target sm_100
.address_size 64

	// .globl	_Z20Convolution1D_kernelPiS_i
.const .align 4 .b8 M[404];
// _ZZ23Convolution1D_SM_kernelPiS_iE4N_ds has been demoted

.visible .entry _Z20Convolution1D_kernelPiS_i(
	.param .u64 .ptr .align 1 _Z20Convolution1D_kernelPiS_i_param_0,
	.param .u64 .ptr .align 1 _Z20Convolution1D_kernelPiS_i_param_1,
	.param .u32 _Z20Convolution1D_kernelPiS_i_param_2
)
{
	.reg .pred 	%p<14>;
	.reg .b32 	%r<40>;
	.reg .b64 	%rd<20>;

	ld.param.u64 	%rd6, [_Z20Convolution1D_kernelPiS_i_param_0];
	ld.param.u64 	%rd4, [_Z20Convolution1D_kernelPiS_i_param_1];
	ld.param.u32 	%r19, [_Z20Convolution1D_kernelPiS_i_param_2];
	cvta.to.global.u64 	%rd1, %rd6;
	mov.u32 	%r22, %ctaid.x;
	mov.u32 	%r23, %ntid.x;
	mov.u32 	%r24, %tid.x;
	mad.lo.s32 	%r1, %r22, %r23, %r24;
	add.s32 	%r33, %r1, -50;
	mov.u64 	%rd7, M;
	add.s64 	%rd19, %rd7, 8;
	mov.b32 	%r38, 0;
	mov.b32 	%r34, -54;
$L__BB0_1:
	setp.lt.s32 	%p1, %r33, 0;
	setp.ge.s32 	%p2, %r33, %r19;
	or.pred  	%p3, %p1, %p2;
	@%p3 bra 	$L__BB0_3;
	mul.wide.u32 	%rd8, %r33, 4;
	add.s64 	%rd9, %rd1, %rd8;
	ld.global.u32 	%r25, [%rd9];
	ld.const.u32 	%r26, [%rd19+-8];
	mad.lo.s32 	%r38, %r26, %r25, %r38;
$L__BB0_3:
	add.s32 	%r34, %r34, 4;
	setp.eq.s32 	%p4, %r34, 50;
	@%p4 bra 	$L__BB0_11;
	add.s32 	%r9, %r33, 1;
	setp.lt.s32 	%p5, %r9, 0;
	setp.ge.s32 	%p6, %r9, %r19;
	or.pred  	%p7, %p5, %p6;
	@%p7 bra 	$L__BB0_6;
	mul.wide.u32 	%rd10, %r9, 4;
	add.s64 	%rd11, %rd1, %rd10;
	ld.global.u32 	%r27, [%rd11];
	ld.const.u32 	%r28, [%rd19+-4];
	mad.lo.s32 	%r38, %r28, %r27, %r38;
$L__BB0_6:
	add.s32 	%r12, %r33, 2;
	setp.lt.s32 	%p8, %r12, 0;
	setp.ge.s32 	%p9, %r12, %r19;
	or.pred  	%p10, %p8, %p9;
	@%p10 bra 	$L__BB0_8;
	mul.wide.u32 	%rd12, %r12, 4;
	add.s64 	%rd13, %rd1, %rd12;
	ld.global.u32 	%r29, [%rd13];
	ld.const.u32 	%r30, [%rd19];
	mad.lo.s32 	%r38, %r30, %r29, %r38;
$L__BB0_8:
	add.s32 	%r15, %r33, 3;
	setp.lt.s32 	%p11, %r15, 0;
	setp.ge.s32 	%p12, %r15, %r19;
	or.pred  	%p13, %p11, %p12;
	@%p13 bra 	$L__BB0_10;
	mul.wide.u32 	%rd14, %r15, 4;
	add.s64 	%rd15, %rd1, %rd14;
	ld.global.u32 	%r31, [%rd15];
	ld.const.u32 	%r32, [%rd19+4];
	mad.lo.s32 	%r38, %r32, %r31, %r38;
$L__BB0_10:
	add.s64 	%rd19, %rd19, 16;
	add.s32 	%r33, %r33, 4;
	bra.uni 	$L__BB0_1;
$L__BB0_11:
	cvta.to.global.u64 	%rd16, %rd4;
	mul.wide.s32 	%rd17, %r1, 4;
	add.s64 	%rd18, %rd16, %rd17;
	st.global.u32 	[%rd18], %r38;
	ret;

}
	// .globl	_Z23Convolution1D_SM_kernelPiS_i
.visible .entry _Z23Convolution1D_SM_kernelPiS_i(
	.param .u64 .ptr .align 1 _Z23Convolution1D_SM_kernelPiS_i_param_0,
	.param .u64 .ptr .align 1 _Z23Convolution1D_SM_kernelPiS_i_param_1,
	.param .u32 _Z23Convolution1D_SM_kernelPiS_i_param_2
)
{
	.reg .pred 	%p<6>;
	.reg .b32 	%r<49>;
	.reg .b64 	%rd<18>;
	// demoted variable
	.shared .align 4 .b8 _ZZ23Convolution1D_SM_kernelPiS_iE4N_ds[4400];
	ld.param.u64 	%rd5, [_Z23Convolution1D_SM_kernelPiS_i_param_0];
	ld.param.u64 	%rd4, [_Z23Convolution1D_SM_kernelPiS_i_param_1];
	ld.param.u32 	%r17, [_Z23Convolution1D_SM_kernelPiS_i_param_2];
	cvta.to.global.u64 	%rd1, %rd5;
	mov.u32 	%r18, %ctaid.x;
	mov.u32 	%r1, %ntid.x;
	mul.lo.s32 	%r19, %r18, %r1;
	mov.u32 	%r2, %tid.x;
	add.s32 	%r3, %r19, %r2;
	sub.s32 	%r20, %r19, %r1;
	add.s32 	%r4, %r20, %r2;
	add.s32 	%r21, %r1, -50;
	setp.lt.u32 	%p1, %r2, %r21;
	@%p1 bra 	$L__BB1_4;
	setp.lt.s32 	%p2, %r4, 0;
	mov.b32 	%r45, 0;
	@%p2 bra 	$L__BB1_3;
	mul.wide.u32 	%rd6, %r4, 4;
	add.s64 	%rd7, %rd1, %rd6;
	ld.global.u32 	%r45, [%rd7];
$L__BB1_3:
	sub.s32 	%r23, %r2, %r1;
	shl.b32 	%r24, %r23, 2;
	mov.u32 	%r25, _ZZ23Convolution1D_SM_kernelPiS_iE4N_ds;
	add.s32 	%r26, %r25, %r24;
	st.shared.u32 	[%r26+200], %r45;
$L__BB1_4:
	mul.wide.u32 	%rd8, %r3, 4;
	add.s64 	%rd9, %rd1, %rd8;
	ld.global.u32 	%r27, [%rd9];
	shl.b32 	%r28, %r2, 2;
	mov.u32 	%r29, _ZZ23Convolution1D_SM_kernelPiS_iE4N_ds;
	add.s32 	%r7, %r29, %r28;
	st.shared.u32 	[%r7+200], %r27;
	add.s32 	%r8, %r3, %r1;
	setp.gt.u32 	%p3, %r2, 49;
	@%p3 bra 	$L__BB1_8;
	setp.ge.s32 	%p4, %r8, %r17;
	mov.b32 	%r46, 0;
	@%p4 bra 	$L__BB1_7;
	mul.wide.s32 	%rd10, %r8, 4;
	add.s64 	%rd11, %rd1, %rd10;
	ld.global.u32 	%r46, [%rd11];
$L__BB1_7:
	shl.b32 	%r31, %r1, 2;
	add.s32 	%r32, %r7, %r31;
	st.shared.u32 	[%r32+200], %r46;
$L__BB1_8:
	bar.sync 	0;
	mov.u64 	%rd13, M;
	add.s64 	%rd17, %rd13, 8;
	mov.b32 	%r48, 0;
	mov.b32 	%r47, 8;
$L__BB1_9:
	add.s32 	%r13, %r7, %r47;
	ld.shared.u32 	%r35, [%r13+-8];
	ld.const.u32 	%r36, [%rd17+-8];
	mad.lo.s32 	%r14, %r36, %r35, %r48;
	setp.eq.s32 	%p5, %r47, 408;
	@%p5 bra 	$L__BB1_11;
	ld.shared.u32 	%r37, [%r13+-4];
	ld.const.u32 	%r38, [%rd17+-4];
	mad.lo.s32 	%r39, %r38, %r37, %r14;
	ld.shared.u32 	%r40, [%r13];
	ld.const.u32 	%r41, [%rd17];
	mad.lo.s32 	%r42, %r41, %r40, %r39;
	ld.shared.u32 	%r43, [%r13+4];
	ld.const.u32 	%r44, [%rd17+4];
	mad.lo.s32 	%r48, %r44, %r43, %r42;
	add.s32 	%r47, %r47, 16;
	add.s64 	%rd17, %rd17, 16;
	bra.uni 	$L__BB1_9;
$L__BB1_11:
	cvta.to.global.u64 	%rd14, %rd4;
	mul.wide.s32 	%rd15, %r3, 4;
	add.s64 	%rd16, %rd14, %rd15;
	st.global.u32 	[%rd16], %r14;
	ret;

}


// ===== COMPILED SASS (sm_100) =====

	.target	sm_100

	.elftype	@"ET_EXEC"


//--------------------- .note.nv.tkinfo           --------------------------
	.section	.note.nv.tkinfo,"",@"SHT_NOTE"
	.sectionflags	@"SHF_NOTE_NV_TKINFO"
	.tkinfo
        /*0018*/ 	.word	0x00000002
        /*0030*/ 	.string	""
        /*0030*/ 	.string	"ptxas"
        /*0030*/ 	.string	"Cuda compilation tools, release 13.0, V13.0.88"
        /*0030*/ 	.string	"Build cuda_13.0.r13.0/compiler.36424714_0"
        /*0030*/ 	.string	"-arch sm_100 -m 64 "



//--------------------- .note.nv.cuinfo           --------------------------
	.section	.note.nv.cuinfo,"",@"SHT_NOTE"
	.sectionflags	@"SHF_NOTE_NV_CUINFO"
        /*0018*/ 	.short	0x0002
        /*001a*/ 	.short	0x0064
        /*001c*/ 	.short	0x0082
	.zero		2


//--------------------- .nv.info                  --------------------------
	.section	.nv.info,"",@"SHT_CUDA_INFO"
	.align	4


	//----- nvinfo : EIATTR_REGCOUNT
	.align		4
        /*0000*/ 	.byte	0x04, 0x2f
        /*0002*/ 	.short	(.L_2 - .L_1)
	.align		4
.L_1:
        /*0004*/ 	.word	index@(_Z20Convolution1D_kernelPiS_i)
        /*0008*/ 	.word	0x00000012


	//----- nvinfo : EIATTR_FRAME_SIZE
	.align		4
.L_2:
        /*000c*/ 	.byte	0x04, 0x11
        /*000e*/ 	.short	(.L_4 - .L_3)
	.align		4
.L_3:
        /*0010*/ 	.word	index@(_Z20Convolution1D_kernelPiS_i)
        /*0014*/ 	.word	0x00000000


	//----- nvinfo : EIATTR_REGCOUNT
	.align		4
.L_4:
        /*0018*/ 	.byte	0x04, 0x2f
        /*001a*/ 	.short	(.L_6 - .L_5)
	.align		4
.L_5:
        /*001c*/ 	.word	index@(_Z23Convolution1D_SM_kernelPiS_i)
        /*0020*/ 	.word	0x00000017


	//----- nvinfo : EIATTR_FRAME_SIZE
	.align		4
.L_6:
        /*0024*/ 	.byte	0x04, 0x11
        /*0026*/ 	.short	(.L_8 - .L_7)
	.align		4
.L_7:
        /*0028*/ 	.word	index@(_Z23Convolution1D_SM_kernelPiS_i)
        /*002c*/ 	.word	0x00000000


	//----- nvinfo : EIATTR_MIN_STACK_SIZE
	.align		4
.L_8:
        /*0030*/ 	.byte	0x04, 0x12
        /*0032*/ 	.short	(.L_10 - .L_9)
	.align		4
.L_9:
        /*0034*/ 	.word	index@(_Z23Convolution1D_SM_kernelPiS_i)
        /*0038*/ 	.word	0x00000000


	//----- nvinfo : EIATTR_MIN_STACK_SIZE
	.align		4
.L_10:
        /*003c*/ 	.byte	0x04, 0x12
        /*003e*/ 	.short	(.L_12 - .L_11)
	.align		4
.L_11:
        /*0040*/ 	.word	index@(_Z20Convolution1D_kernelPiS_i)
        /*0044*/ 	.word	0x00000000
.L_12:


//--------------------- .nv.compat                --------------------------
	.section	.nv.compat,"",@"SHT_CUDA_COMPAT_INFO"
	.align	4
        /*0000*/ 	.byte	0x02, 0x09, 0x00, 0x00, 0x02, 0x02, 0x01, 0x00, 0x02, 0x05, 0x05, 0x00, 0x03, 0x07, 0x01, 0x01
        /*0010*/ 	.byte	0x02, 0x03, 0x00, 0x00, 0x02, 0x06, 0x01, 0x00, 0x04, 0x0b, 0x08, 0x00, 0x09, 0x00, 0x00, 0x00
        /*0020*/ 	.byte	0x00, 0x00, 0x00, 0x00


//--------------------- .nv.info._Z23Convolution1D_SM_kernelPiS_i --------------------------
	.section	.nv.info._Z23Convolution1D_SM_kernelPiS_i,"",@"SHT_CUDA_INFO"
	.sectionflags	@""
	.align	4


	//----- nvinfo : EIATTR_CUDA_API_VERSION
	.align		4
        /*0000*/ 	.byte	0x04, 0x37
        /*0002*/ 	.short	(.L_14 - .L_13)
.L_13:
        /*0004*/ 	.word	0x00000082


	//----- nvinfo : EIATTR_KPARAM_INFO
	.align		4
.L_14:
        /*0008*/ 	.byte	0x04, 0x17
        /*000a*/ 	.short	(.L_16 - .L_15)
.L_15:
        /*000c*/ 	.word	0x00000000
        /*0010*/ 	.short	0x0002
        /*0012*/ 	.short	0x0010
        /*0014*/ 	.byte	0x00, 0xf0, 0x11, 0x00


	//----- nvinfo : EIATTR_KPARAM_INFO
	.align		4
.L_16:
        /*0018*/ 	.byte	0x04, 0x17
        /*001a*/ 	.short	(.L_18 - .L_17)
.L_17:
        /*001c*/ 	.word	0x00000000
        /*0020*/ 	.short	0x0001
        /*0022*/ 	.short	0x0008
        /*0024*/ 	.byte	0x00, 0xf5, 0x21, 0x00


	//----- nvinfo : EIATTR_KPARAM_INFO
	.align		4
.L_18:
        /*0028*/ 	.byte	0x04, 0x17
        /*002a*/ 	.short	(.L_20 - .L_19)
.L_19:
        /*002c*/ 	.word	0x00000000
        /*0030*/ 	.short	0x0000
        /*0032*/ 	.short	0x0000
        /*0034*/ 	.byte	0x00, 0xf5, 0x21, 0x00


	//----- nvinfo : EIATTR_SPARSE_MMA_MASK
	.align		4
.L_20:
        /*0038*/ 	.byte	0x03, 0x50
        /*003a*/ 	.short	0x0000


	//----- nvinfo : EIATTR_MAXREG_COUNT
	.align		4
        /*003c*/ 	.byte	0x03, 0x1b
        /*003e*/ 	.short	0x00ff


	//----- nvinfo : EIATTR_NUM_BARRIERS
	.align		4
        /*0040*/ 	.byte	0x02, 0x4c
        /*0042*/ 	.byte	0x01
	.zero		1


	//----- nvinfo : EIATTR_MERCURY_ISA_VERSION
	.align		4
        /*0044*/ 	.byte	0x03, 0x5f
        /*0046*/ 	.short	0x0101


	//----- nvinfo : EIATTR_VRC_CTA_INIT_COUNT
	.align		4
        /*0048*/ 	.byte	0x02, 0x4a
	.zero		1
	.zero		1


	//----- nvinfo : EIATTR_EXIT_INSTR_OFFSETS
	.align		4
        /*004c*/ 	.byte	0x04, 0x1c
        /*004e*/ 	.short	(.L_22 - .L_21)


	//   ....[0]....
.L_21:
        /*0050*/ 	.word	0x00001170


	//----- nvinfo : EIATTR_CRS_STACK_SIZE
	.align		4
.L_22:
        /*0054*/ 	.byte	0x04, 0x1e
        /*0056*/ 	.short	(.L_24 - .L_23)
.L_23:
        /*0058*/ 	.word	0x00000000


	//----- nvinfo : EIATTR_CBANK_PARAM_SIZE
	.align		4
.L_24:
        /*005c*/ 	.byte	0x03, 0x19
        /*005e*/ 	.short	0x0014


	//----- nvinfo : EIATTR_PARAM_CBANK
	.align		4
        /*0060*/ 	.byte	0x04, 0x0a
        /*0062*/ 	.short	(.L_26 - .L_25)
	.align		4
.L_25:
        /*0064*/ 	.word	index@(.nv.constant0._Z23Convolution1D_SM_kernelPiS_i)
        /*0068*/ 	.short	0x0380
        /*006a*/ 	.short	0x0014


	//----- nvinfo : EIATTR_SW_WAR
	.align		4
.L_26:
        /*006c*/ 	.byte	0x04, 0x36
        /*006e*/ 	.short	(.L_28 - .L_27)
.L_27:
        /*0070*/ 	.word	0x00000008
.L_28:


//--------------------- .nv.info._Z20Convolution1D_kernelPiS_i --------------------------
	.section	.nv.info._Z20Convolution1D_kernelPiS_i,"",@"SHT_CUDA_INFO"
	.sectionflags	@""
	.align	4


	//----- nvinfo : EIATTR_CUDA_API_VERSION
	.align		4
        /*0000*/ 	.byte	0x04, 0x37
        /*0002*/ 	.short	(.L_30 - .L_29)
.L_29:
        /*0004*/ 	.word	0x00000082


	//----- nvinfo : EIATTR_KPARAM_INFO
	.align		4
.L_30:
        /*0008*/ 	.byte	0x04, 0x17
        /*000a*/ 	.short	(.L_32 - .L_31)
.L_31:
        /*000c*/ 	.word	0x00000000
        /*0010*/ 	.short	0x0002
        /*0012*/ 	.short	0x0010
        /*0014*/ 	.byte	0x00, 0xf0, 0x11, 0x00


	//----- nvinfo : EIATTR_KPARAM_INFO
	.align		4
.L_32:
        /*0018*/ 	.byte	0x04, 0x17
        /*001a*/ 	.short	(.L_34 - .L_33)
.L_33:
        /*001c*/ 	.word	0x00000000
        /*0020*/ 	.short	0x0001
        /*0022*/ 	.short	0x0008
        /*0024*/ 	.byte	0x00, 0xf5, 0x21, 0x00


	//----- nvinfo : EIATTR_KPARAM_INFO
	.align		4
.L_34:
        /*0028*/ 	.byte	0x04, 0x17
        /*002a*/ 	.short	(.L_36 - .L_35)
.L_35:
        /*002c*/ 	.word	0x00000000
        /*0030*/ 	.short	0x0000
        /*0032*/ 	.short	0x0000
        /*0034*/ 	.byte	0x00, 0xf5, 0x21, 0x00


	//----- nvinfo : EIATTR_SPARSE_MMA_MASK
	.align		4
.L_36:
        /*0038*/ 	.byte	0x03, 0x50
        /*003a*/ 	.short	0x0000


	//----- nvinfo : EIATTR_MAXREG_COUNT
	.align		4
        /*003c*/ 	.byte	0x03, 0x1b
        /*003e*/ 	.short	0x00ff


	//----- nvinfo : EIATTR_MERCURY_ISA_VERSION
	.align		4
        /*0040*/ 	.byte	0x03, 0x5f
        /*0042*/ 	.short	0x0101


	//----- nvinfo : EIATTR_VRC_CTA_INIT_COUNT
	.align		4
        /*0044*/ 	.byte	0x02, 0x4a
	.zero		1
	.zero		1


	//----- nvinfo : EIATTR_EXIT_INSTR_OFFSETS
	.align		4
        /*0048*/ 	.byte	0x04, 0x1c
        /*004a*/ 	.short	(.L_38 - .L_37)


	//   ....[0]....
.L_37:
        /*004c*/ 	.word	0x00000330


	//----- nvinfo : EIATTR_CBANK_PARAM_SIZE
	.align		4
.L_38:
        /*0050*/ 	.byte	0x03, 0x19
        /*0052*/ 	.short	0x0014


	//----- nvinfo : EIATTR_PARAM_CBANK
	.align		4
        /*0054*/ 	.byte	0x04, 0x0a
        /*0056*/ 	.short	(.L_40 - .L_39)
	.align		4
.L_39:
        /*0058*/ 	.word	index@(.nv.constant0._Z20Convolution1D_kernelPiS_i)
        /*005c*/ 	.short	0x0380
        /*005e*/ 	.short	0x0014


	//----- nvinfo : EIATTR_SW_WAR
	.align		4
.L_40:
        /*0060*/ 	.byte	0x04, 0x36
        /*0062*/ 	.short	(.L_42 - .L_41)
.L_41:
        /*0064*/ 	.word	0x00000008
.L_42:


//--------------------- .nv.callgraph             --------------------------
	.section	.nv.callgraph,"",@"SHT_CUDA_CALLGRAPH"
	.align	4
	.sectionentsize	8
	.align		4
        /*0000*/ 	.word	0x00000000
	.align		4
        /*0004*/ 	.word	0xffffffff
	.align		4
        /*0008*/ 	.word	0x00000000
	.align		4
        /*000c*/ 	.word	0xfffffffe
	.align		4
        /*0010*/ 	.word	0x00000000
	.align		4
        /*0014*/ 	.word	0xfffffffd
	.align		4
        /*0018*/ 	.word	0x00000000
	.align		4
        /*001c*/ 	.word	0xfffffffc


//--------------------- .nv.constant3             --------------------------
	.section	.nv.constant3,"a",@progbits
	.align	4
.nv.constant3:
	.type		M,@object
	.size		M,(.L_0 - M)
M:
	.zero		404
.L_0:


//--------------------- .text._Z23Convolution1D_SM_kernelPiS_i --------------------------
	.section	.text._Z23Convolution1D_SM_kernelPiS_i,"ax",@progbits
	.align	128
        .global         _Z23Convolution1D_SM_kernelPiS_i
        .type           _Z23Convolution1D_SM_kernelPiS_i,@function
        .size           _Z23Convolution1D_SM_kernelPiS_i,(.L_x_10 - _Z23Convolution1D_SM_kernelPiS_i)
        .other          _Z23Convolution1D_SM_kernelPiS_i,@"STO_CUDA_ENTRY STV_DEFAULT"
_Z23Convolution1D_SM_kernelPiS_i:
.text._Z23Convolution1D_SM_kernelPiS_i:
[----:B------:R-:W-:Y:S01]  /*0000*/  LDC R1, c[0x0][0x37c] ;  /* 0x0000df00ff017b82 */ /* 0x000fe20000000800 */
[----:B------:R-:W0:Y:S07]  /*0010*/  S2R R8, SR_TID.X ;  /* 0x0000000000087919 */ /* 0x000e2e0000002100 */
[----:B------:R-:W0:Y:S01]  /*0020*/  S2UR UR8, SR_CTAID.X ;  /* 0x00000000000879c3 */ /* 0x000e220000002500 */
[----:B------:R-:W1:Y:S07]  /*0030*/  LDCU.64 UR6, c[0x0][0x358] ;  /* 0x00006b00ff0677ac */ /* 0x000e6e0008000a00 */
[----:B------:R-:W0:Y:S08]  /*0040*/  LDC R11, c[0x0][0x360] ;  /* 0x0000d800ff0b7b82 */ /* 0x000e300000000800 */
[----:B------:R-:W2:Y:S01]  /*0050*/  LDC.64 R4, c[0x0][0x380] ;  /* 0x0000e000ff047b82 */ /* 0x000ea20000000a00 */
[----:B0-----:R-:W-:-:S04]  /*0060*/  IMAD R2, R11, UR8, R8 ;  /* 0x000000080b027c24 */ /* 0x001fc8000f8e0208 */
[----:B--2---:R-:W-:-:S05]  /*0070*/  IMAD.WIDE.U32 R6, R2, 0x4, R4 ;  /* 0x0000000402067825 */ /* 0x004fca00078e0004 */
[----:B-1----:R0:W5:Y:S01]  /*0080*/  LDG.E R9, desc[UR6][R6.64] ;  /* 0x0000000606097981 */ /* 0x002162000c1e1900 */
[----:B------:R-:W-:Y:S01]  /*0090*/  IADD3 R0, PT, PT, R11, -0x32, RZ ;  /* 0xffffffce0b007810 */ /* 0x000fe20007ffe0ff */
[----:B------:R-:W-:Y:S03]  /*00a0*/  BSSY.RECONVERGENT B0, `(.L_x_0) ;  /* 0x0000010000007945 */ /* 0x000fe60003800200 */
[----:B------:R-:W-:-:S13]  /*00b0*/  ISETP.GE.U32.AND P0, PT, R8, R0, PT ;  /* 0x000000000800720c */ /* 0x000fda0003f06070 */
[----:B0-----:R-:W-:Y:S05]  /*00c0*/  @!P0 BRA `(.L_x_1) ;  /* 0x0000000000348947 */ /* 0x001fea0003800000 */
[----:B------:R-:W-:-:S05]  /*00d0*/  IMAD R0, R11, UR8, -R11 ;  /* 0x000000080b007c24 */ /* 0x000fca000f8e0a0b */
[----:B------:R-:W-:Y:S01]  /*00e0*/  IADD3 R3, PT, PT, R0, R8, RZ ;  /* 0x0000000800037210 */ /* 0x000fe20007ffe0ff */
[----:B------:R-:W-:-:S03]  /*00f0*/  HFMA2 R0, -RZ, RZ, 0, 0 ;  /* 0x00000000ff007431 */ /* 0x000fc600000001ff */
[----:B------:R-:W-:-:S13]  /*0100*/  ISETP.GE.AND P0, PT, R3, RZ, PT ;  /* 0x000000ff0300720c */ /* 0x000fda0003f06270 */
[----:B------:R-:W0:Y:S02]  /*0110*/  @P0 LDC.64 R6, c[0x0][0x380] ;  /* 0x0000e000ff060b82 */ /* 0x000e240000000a00 */
[----:B0-----:R-:W-:-:S05]  /*0120*/  @P0 IMAD.WIDE.U32 R6, R3, 0x4, R6 ;  /* 0x0000000403060825 */ /* 0x001fca00078e0006 */
[----:B------:R-:W2:Y:S01]  /*0130*/  @P0 LDG.E R0, desc[UR6][R6.64] ;  /* 0x0000000606000981 */ /* 0x000ea2000c1e1900 */
[----:B------:R-:W0:Y:S01]  /*0140*/  S2UR UR5, SR_CgaCtaId ;  /* 0x00000000000579c3 */ /* 0x000e220000008800 */
[----:B------:R-:W-:Y:S01]  /*0150*/  UMOV UR4, 0x400 ;  /* 0x0000040000047882 */ /* 0x000fe20000000000 */
[----:B------:R-:W-:Y:S01]  /*0160*/  IADD3 R3, PT, PT, -R11, R8, RZ ;  /* 0x000000080b037210 */ /* 0x000fe20007ffe1ff */
[----:B0-----:R-:W-:-:S06]  /*0170*/  ULEA UR4, UR5, UR4, 0x18 ;  /* 0x0000000405047291 */ /* 0x001fcc000f8ec0ff */
[----:B------:R-:W-:-:S05]  /*0180*/  LEA R3, R3, UR4, 0x2 ;  /* 0x0000000403037c11 */ /* 0x000fca000f8e10ff */
[----:B--2---:R0:W-:Y:S02]  /*0190*/  STS [R3+0xc8], R0 ;  /* 0x0000c80003007388 */ /* 0x0041e40000000800 */
.L_x_1:
[----:B------:R-:W-:Y:S05]  /*01a0*/  BSYNC.RECONVERGENT B0 ;  /* 0x0000000000007941 */ /* 0x000fea0003800200 */
.L_x_0:
[----:B------:R-:W1:Y:S01]  /*01b0*/  S2UR UR5, SR_CgaCtaId ;  /* 0x00000000000579c3 */ /* 0x000e620000008800 */
[----:B------:R-:W-:Y:S01]  /*01c0*/  UMOV UR4, 0x400 ;  /* 0x0000040000047882 */ /* 0x000fe20000000000 */
[----:B------:R-:W-:Y:S01]  /*01d0*/  ISETP.GT.U32.AND P0, PT, R8, 0x31, PT ;  /* 0x000000310800780c */ /* 0x000fe20003f04070 */
[----:B------:R-:W-:Y:S01]  /*01e0*/  BSSY.RECONVERGENT B0, `(.L_x_2) ;  /* 0x0000010000007945 */ /* 0x000fe20003800200 */
[----:B-1----:R-:W-:-:S06]  /*01f0*/  ULEA UR4, UR5, UR4, 0x18 ;  /* 0x0000000405047291 */ /* 0x002fcc000f8ec0ff */
[----:B0-----:R-:W-:-:S05]  /*0200*/  LEA R0, R8, UR4, 0x2 ;  /* 0x0000000408007c11 */ /* 0x001fca000f8e10ff */
[----:B-----5:R0:W-:Y:S01]  /*0210*/  STS [R0+0xc8], R9 ;  /* 0x0000c80900007388 */ /* 0x0201e20000000800 */
[----:B------:R-:W-:Y:S05]  /*0220*/  @P0 BRA `(.L_x_3) ;  /* 0x00000000002c0947 */ /* 0x000fea0003800000 */
[----:B------:R-:W1:Y:S01]  /*0230*/  LDCU UR4, c[0x0][0x390] ;  /* 0x00007200ff0477ac */ /* 0x000e620008000800 */
[----:B------:R-:W-:Y:S01]  /*0240*/  IADD3 R3, PT, PT, R2, R11, RZ ;  /* 0x0000000b02037210 */ /* 0x000fe20007ffe0ff */
[----:B------:R-:W-:Y:S01]  /*0250*/  BSSY.RECONVERGENT B1, `(.L_x_4) ;  /* 0x0000007000017945 */ /* 0x000fe20003800200 */
[----:B------:R-:W-:Y:S02]  /*0260*/  LEA R7, R11, R0, 0x2 ;  /* 0x000000000b077211 */ /* 0x000fe400078e10ff */
[----:B------:R-:W-:Y:S02]  /*0270*/  MOV R6, RZ ;  /* 0x000000ff00067202 */ /* 0x000fe40000000f00 */
[----:B-1----:R-:W-:-:S13]  /*0280*/  ISETP.GE.AND P0, PT, R3, UR4, PT ;  /* 0x0000000403007c0c */ /* 0x002fda000bf06270 */
[----:B------:R-:W-:Y:S05]  /*0290*/  @P0 BRA `(.L_x_5) ;  /* 0x0000000000080947 */ /* 0x000fea0003800000 */
[----:B------:R-:W-:-:S05]  /*02a0*/  IMAD.WIDE R4, R3, 0x4, R4 ;  /* 0x0000000403047825 */ /* 0x000fca00078e0204 */
[----:B------:R1:W5:Y:S02]  /*02b0*/  LDG.E R6, desc[UR6][R4.64] ;  /* 0x0000000604067981 */ /* 0x000364000c1e1900 */
.L_x_5:
[----:B------:R-:W-:Y:S05]  /*02c0*/  BSYNC.RECONVERGENT B1 ;  /* 0x0000000000017941 */ /* 0x000fea0003800200 */
.L_x_4:
[----:B-----5:R2:W-:Y:S02]  /*02d0*/  STS [R7+0xc8], R6 ;  /* 0x0000c80607007388 */ /* 0x0205e40000000800 */
.L_x_3:
[----:B------:R-:W-:Y:S05]  /*02e0*/  BSYNC.RECONVERGENT B0 ;  /* 0x0000000000007941 */ /* 0x000fea0003800200 */
.L_x_2:
[----:B------:R-:W-:Y:S06]  /*02f0*/  BAR.SYNC.DEFER_BLOCKING 0x0 ;  /* 0x0000000000007b1d */ /* 0x000fec0000010000 */
[----:B------:R-:W3:Y:S01]  /*0300*/  LDCU.128 UR8, c[0x3][URZ] ;  /* 0x00c00000ff0877ac */ /* 0x000ee20008000c00 */
[----:B------:R-:W4:Y:S01]  /*0310*/  LDCU.128 UR12, c[0x3][0x10] ;  /* 0x00c00200ff0c77ac */ /* 0x000f220008000c00 */
[----:B------:R-:W5:Y:S01]  /*0320*/  LDCU UR4, c[0x3][0x190] ;  /* 0x00c03200ff0477ac */ /* 0x000f620008000800 */
[----:B-1----:R-:W3:Y:S04]  /*0330*/  LDS R5, [R0] ;  /* 0x0000000000057984 */ /* 0x002ee80000000800 */
[----:B--2---:R-:W1:Y:S04]  /*0340*/  LDS R6, [R0+0x4] ;  /* 0x0000040000067984 */ /* 0x004e680000000800 */
[----:B------:R-:W2:Y:S04]  /*0350*/  LDS R7, [R0+0x8] ;  /* 0x0000080000077984 */ /* 0x000ea80000000800 */
[----:B------:R-:W4:Y:S04]  /*0360*/  LDS R8, [R0+0xc] ;  /* 0x00000c0000087984 */ /* 0x000f280000000800 */
[----:B0-----:R-:W0:Y:S04]  /*0370*/  LDS R9, [R0+0x10] ;  /* 0x0000100000097984 */ /* 0x001e280000000800 */
[----:B------:R-:W5:Y:S04]  /*0380*/  LDS R10, [R0+0x14] ;  /* 0x00001400000a7984 */ /* 0x000f680000000800 */
[----:B------:R-:W5:Y:S04]  /*0390*/  LDS R11, [R0+0x18] ;  /* 0x00001800000b7984 */ /* 0x000f680000000800 */
[----:B------:R-:W5:Y:S04]  /*03a0*/  LDS R12, [R0+0x1c] ;  /* 0x00001c00000c7984 */ /* 0x000f680000000800 */
[----:B------:R-:W5:Y:S04]  /*03b0*/  LDS R13, [R0+0x20] ;  /* 0x00002000000d7984 */ /* 0x000f680000000800 */
[----:B------:R-:W5:Y:S01]  /*03c0*/  LDS R4, [R0+0x24] ;  /* 0x0000240000047984 */ /* 0x000f620000000800 */
[----:B---3--:R-:W-:-:S03]  /*03d0*/  IMAD R5, R5, UR8, RZ ;  /* 0x0000000805057c24 */ /* 0x008fc6000f8e02ff */
[----:B------:R-:W3:Y:S01]  /*03e0*/  LDS R3, [R0+0x28] ;  /* 0x0000280000037984 */ /* 0x000ee20000000800 */
[----:B-1----:R-:W-:-:S03]  /*03f0*/  IMAD R6, R6, UR9, R5 ;  /* 0x0000000906067c24 */ /* 0x002fc6000f8e0205 */
[----:B------:R-:W-:Y:S01]  /*0400*/  LDS R16, [R0+0x174] ;  /* 0x0001740000107984 */ /* 0x000fe20000000800 */
[----:B--2---:R-:W-:-:S03]  /*0410*/  IMAD R7, R7, UR10, R6 ;  /* 0x0000000a07077c24 */ /* 0x004fc6000f8e0206 */
[----:B------:R-:W1:Y:S01]  /*0420*/  LDS R5, [R0+0x2c] ;  /* 0x00002c0000057984 */ /* 0x000e620000000800 */
[----:B----4-:R-:W-:-:S03]  /*0430*/  IMAD R8, R8, UR11, R7 ;  /* 0x0000000b08087c24 */ /* 0x010fc6000f8e0207 */
[----:B------:R-:W2:Y:S01]  /*0440*/  LDS R6, [R0+0x30] ;  /* 0x0000300000067984 */ /* 0x000ea20000000800 */
[----:B------:R-:W4:Y:S01]  /*0450*/  LDCU.128 UR8, c[0x3][0x20] ;  /* 0x00c00400ff0877ac */ /* 0x000f220008000c00 */
[----:B0-----:R-:W-:Y:S02]  /*0460*/  IMAD R9, R9, UR12, R8 ;  /* 0x0000000c09097c24 */ /* 0x001fe4000f8e0208 */
[----:B------:R-:W0:Y:S02]  /*0470*/  LDS R7, [R0+0x34] ;  /* 0x0000340000077984 */ /* 0x000e240000000800 */
[----:B-----5:R-:W-:Y:S02]  /*0480*/  IMAD R10, R10, UR13, R9 ;  /* 0x0000000d0a0a7c24 */ /* 0x020fe4000f8e0209 */
[----:B------:R-:W5:Y:S02]  /*0490*/  LDS R8, [R0+0x38] ;  /* 0x0000380000087984 */ /* 0x000f640000000800 */
[----:B------:R-:W-:-:S02]  /*04a0*/  IMAD R11, R11, UR14, R10 ;  /* 0x0000000e0b0b7c24 */ /* 0x000fc4000f8e020a */
[----:B------:R-:W5:Y:S02]  /*04b0*/  LDS R9, [R0+0x3c] ;  /* 0x00003c0000097984 */ /* 0x000f640000000800 */
[----:B------:R-:W-:Y:S02]  /*04c0*/  IMAD R12, R12, UR15, R11 ;  /* 0x0000000f0c0c7c24 */ /* 0x000fe4000f8e020b */
[----:B------:R-:W5:Y:S01]  /*04d0*/  LDS R10, [R0+0x40] ;  /* 0x00004000000a7984 */ /* 0x000f620000000800 */
[----:B------:R-:W2:Y:S01]  /*04e0*/  LDCU.128 UR12, c[0x3][0x30] ;  /* 0x00c00600ff0c77ac */ /* 0x000ea20008000c00 */
[----:B----4-:R-:W-:Y:S02]  /*04f0*/  IMAD R13, R13, UR8, R12 ;  /* 0x000000080d0d7c24 */ /* 0x010fe4000f8e020c */
[----:B------:R-:W4:Y:S02]  /*0500*/  LDS R11, [R0+0x44] ;  /* 0x00004400000b7984 */ /* 0x000f240000000800 */
[----:B------:R-:W-:-:S02]  /*0510*/  IMAD R14, R4, UR9, R13 ;  /* 0x00000009040e7c24 */ /* 0x000fc4000f8e020d */
[----:B------:R-:W4:Y:S04]  /*0520*/  LDS R12, [R0+0x48] ;  /* 0x00004800000c7984 */ /* 0x000f280000000800 */
[----:B------:R-:W4:Y:S01]  /*0530*/  LDS R4, [R0+0x4c] ;  /* 0x00004c0000047984 */ /* 0x000f220000000800 */
[----:B---3--:R-:W-:-:S03]  /*0540*/  IMAD R14, R3, UR10, R14 ;  /* 0x0000000a030e7c24 */ /* 0x008fc6000f8e020e */
[----:B------:R-:W3:Y:S01]  /*0550*/  LDS R3, [R0+0x50] ;  /* 0x0000500000037984 */ /* 0x000ee20000000800 */
[----:B-1----:R-:W-:Y:S01]  /*0560*/  IMAD R13, R5, UR11, R14 ;  /* 0x0000000b050d7c24 */ /* 0x002fe2000f8e020e */
[----:B------:R-:W1:Y:S02]  /*0570*/  LDCU.128 UR8, c[0x3][0x40] ;  /* 0x00c00800ff0877ac */ /* 0x000e640008000c00 */
[----:B------:R-:W3:Y:S01]  /*0580*/  LDS R5, [R0+0x54] ;  /* 0x0000540000057984 */ /* 0x000ee20000000800 */
[----:B--2---:R-:W-:-:S03]  /*0590*/  IMAD R14, R6, UR12, R13 ;  /* 0x0000000c060e7c24 */ /* 0x004fc6000f8e020d */
[----:B------:R-:W2:Y:S01]  /*05a0*/  LDS R6, [R0+0x58] ;  /* 0x0000580000067984 */ /* 0x000ea20000000800 */
[----:B0-----:R-:W-:-:S03]  /*05b0*/  IMAD R13, R7, UR13, R14 ;  /* 0x0000000d070d7c24 */ /* 0x001fc6000f8e020e */
[----:B------:R-:W0:Y:S01]  /*05c0*/  LDS R7, [R0+0x5c] ;  /* 0x00005c0000077984 */ /* 0x000e220000000800 */
[----:B-----5:R-:W-:-:S03]  /*05d0*/  IMAD R14, R8, UR14, R13 ;  /* 0x0000000e080e7c24 */ /* 0x020fc6000f8e020d */
[----:B------:R-:W5:Y:S01]  /*05e0*/  LDS R8, [R0+0x60] ;  /* 0x0000600000087984 */ /* 0x000f620000000800 */
[----:B------:R-:W-:Y:S01]  /*05f0*/  IMAD R13, R9, UR15, R14 ;  /* 0x0000000f090d7c24 */ /* 0x000fe2000f8e020e */
[----:B------:R-:W3:Y:S02]  /*0600*/  LDCU.128 UR12, c[0x3][0x50] ;  /* 0x00c00a00ff0c77ac */ /* 0x000ee40008000c00 */
[----:B------:R-:W5:Y:S01]  /*0610*/  LDS R9, [R0+0x64] ;  /* 0x0000640000097984 */ /* 0x000f620000000800 */
[----:B-1----:R-:W-:-:S03]  /*0620*/  IMAD R14, R10, UR8, R13 ;  /* 0x000000080a0e7c24 */ /* 0x002fc6000f8e020d */
[----:B------:R-:W1:Y:S01]  /*0630*/  LDS R10, [R0+0x68] ;  /* 0x00006800000a7984 */ /* 0x000e620000000800 */
[----:B----4-:R-:W-:-:S03]  /*0640*/  IMAD R13, R11, UR9, R14 ;  /* 0x000000090b0d7c24 */ /* 0x010fc6000f8e020e */
[----:B------:R-:W4:Y:S01]  /*0650*/  LDS R11, [R0+0x6c] ;  /* 0x00006c00000b7984 */ /* 0x000f220000000800 */
[----:B------:R-:W-:-:S03]  /*0660*/  IMAD R13, R12, UR10, R13 ;  /* 0x0000000a0c0d7c24 */ /* 0x000fc6000f8e020d */
[----:B------:R-:W4:Y:S01]  /*0670*/  LDS R12, [R0+0x70] ;  /* 0x00007000000c7984 */ /* 0x000f220000000800 */
[----:B------:R-:W-:Y:S01]  /*0680*/  IMAD R14, R4, UR11, R13 ;  /* 0x0000000b040e7c24 */ /* 0x000fe2000f8e020d */
[----:B------:R-:W5:Y:S02]  /*0690*/  LDCU.128 UR8, c[0x3][0x60] ;  /* 0x00c00c00ff0877ac */ /* 0x000f640008000c00 */
[----:B------:R-:W4:Y:S01]  /*06a0*/  LDS R4, [R0+0x74] ;  /* 0x0000740000047984 */ /* 0x000f220000000800 */
[----:B---3--:R-:W-:-:S03]  /*06b0*/  IMAD R14, R3, UR12, R14 ;  /* 0x0000000c030e7c24 */ /* 0x008fc6000f8e020e */
[----:B------:R-:W3:Y:S01]  /*06c0*/  LDS R3, [R0+0x78] ;  /* 0x0000780000037984 */ /* 0x000ee20000000800 */
[----:B------:R-:W-:-:S03]  /*06d0*/  IMAD R13, R5, UR13, R14 ;  /* 0x0000000d050d7c24 */ /* 0x000fc6000f8e020e */
[----:B------:R-:W-:Y:S01]  /*06e0*/  LDS R18, [R0+0x17c] ;  /* 0x00017c0000127984 */ /* 0x000fe20000000800 */
[----:B--2---:R-:W-:-:S03]  /*06f0*/  IMAD R14, R6, UR14, R13 ;  /* 0x0000000e060e7c24 */ /* 0x004fc6000f8e020d */
[----:B------:R-:W2:Y:S01]  /*0700*/  LDS R5, [R0+0x7c] ;  /* 0x00007c0000057984 */ /* 0x000ea20000000800 */
[----:B0-----:R-:W-:-:S03]  /*0710*/  IMAD R13, R7, UR15, R14 ;  /* 0x0000000f070d7c24 */ /* 0x001fc6000f8e020e */
[----:B------:R-:W0:Y:S01]  /*0720*/  LDS R6, [R0+0x80] ;  /* 0x0000800000067984 */ /* 0x000e220000000800 */
[----:B------:R-:W4:Y:S01]  /*0730*/  LDCU.128 UR12, c[0x3][0x70] ;  /* 0x00c00e00ff0c77ac */ /* 0x000f220008000c00 */
[----:B-----5:R-:W-:Y:S02]  /*0740*/  IMAD R14, R8, UR8, R13 ;  /* 0x00000008080e7c24 */ /* 0x020fe4000f8e020d */
[----:B------:R-:W5:Y:S02]  /*0750*/  LDS R7, [R0+0x84] ;  /* 0x0000840000077984 */ /* 0x000f640000000800 */
[----:B------:R-:W-:Y:S02]  /*0760*/  IMAD R13, R9, UR9, R14 ;  /* 0x00000009090d7c24 */ /* 0x000fe4000f8e020e */
[----:B------:R-:W5:Y:S02]  /*0770*/  LDS R8, [R0+0x88] ;  /* 0x0000880000087984 */ /* 0x000f640000000800 */
[----:B-1----:R-:W-:-:S02]  /*0780*/  IMAD R14, R10, UR10, R13 ;  /* 0x0000000a0a0e7c24 */ /* 0x002fc4000f8e020d */
[----:B------:R-:W1:Y:S02]  /*0790*/  LDS R9, [R0+0x8c] ;  /* 0x00008c0000097984 */ /* 0x000e640000000800 */
[----:B----4-:R-:W-:Y:S02]  /*07a0*/  IMAD R13, R11, UR11, R14 ;  /* 0x0000000b0b0d7c24 */ /* 0x010fe4000f8e020e */
[----:B------:R-:W4:Y:S01]  /*07b0*/  LDS R10, [R0+0x90] ;  /* 0x00009000000a7984 */ /* 0x000f220000000800 */
[----:B------:R-:W0:Y:S01]  /*07c0*/  LDCU.128 UR8, c[0x3][0x80] ;  /* 0x00c01000ff0877ac */ /* 0x000e220008000c00 */
[----:B------:R-:W-:Y:S02]  /*07d0*/  IMAD R13, R12, UR12, R13 ;  /* 0x0000000c0c0d7c24 */ /* 0x000fe4000f8e020d */
[----:B------:R-:W4:Y:S02]  /*07e0*/  LDS R11, [R0+0x94] ;  /* 0x00009400000b7984 */ /* 0x000f240000000800 */
[----:B------:R-:W-:-:S02]  /*07f0*/  IMAD R14, R4, UR13, R13 ;  /* 0x0000000d040e7c24 */ /* 0x000fc4000f8e020d */
[----:B------:R-:W4:Y:S02]  /*0800*/  LDS R12, [R0+0x98] ;  /* 0x00009800000c7984 */ /* 0x000f240000000800 */
[----:B---3--:R-:W-:Y:S02]  /*0810*/  IMAD R14, R3, UR14, R14 ;  /* 0x0000000e030e7c24 */ /* 0x008fe4000f8e020e */
[----:B------:R-:W3:Y:S04]  /*0820*/  LDS R4, [R0+0x9c] ;  /* 0x00009c0000047984 */ /* 0x000ee80000000800 */
[----:B------:R-:W3:Y:S01]  /*0830*/  LDS R3, [R0+0xa0] ;  /* 0x0000a00000037984 */ /* 0x000ee20000000800 */
[----:B--2---:R-:W-:Y:S01]  /*0840*/  IMAD R13, R5, UR15, R14 ;  /* 0x0000000f050d7c24 */ /* 0x004fe2000f8e020e */
[----:B------:R-:W4:Y:S02]  /*0850*/  LDCU.128 UR12, c[0x3][0x90] ;  /* 0x00c01200ff0c77ac */ /* 0x000f240008000c00 */
[----:B------:R-:W2:Y:S01]  /*0860*/  LDS R5, [R0+0xa4] ;  /* 0x0000a40000057984 */ /* 0x000ea20000000800 */
[----:B0-----:R-:W-:-:S03]  /*0870*/  IMAD R14, R6, UR8, R13 ;  /* 0x00000008060e7c24 */ /* 0x001fc6000f8e020d */
[----:B------:R-:W0:Y:S01]  /*0880*/  LDS R6, [R0+0xa8] ;  /* 0x0000a80000067984 */ /* 0x000e220000000800 */
[----:B-----5:R-:W-:-:S03]  /*0890*/  IMAD R13, R7, UR9, R14 ;  /* 0x00000009070d7c24 */ /* 0x020fc6000f8e020e */
[----:B------:R-:W5:Y:S01]  /*08a0*/  LDS R7, [R0+0xac] ;  /* 0x0000ac0000077984 */ /* 0x000f620000000800 */
[----:B------:R-:W-:-:S03]  /*08b0*/  IMAD R14, R8, UR10, R13 ;  /* 0x0000000a080e7c24 */ /* 0x000fc6000f8e020d */
[----:B------:R-:W5:Y:S01]  /*08c0*/  LDS R8, [R0+0xb0] ;  /* 0x0000b00000087984 */ /* 0x000f620000000800 */
[----:B-1----:R-:W-:Y:S01]  /*08d0*/  IMAD R13, R9, UR11, R14 ;  /* 0x0000000b090d7c24 */ /* 0x002fe2000f8e020e */
[----:B------:R-:W1:Y:S02]  /*08e0*/  LDCU.128 UR8, c[0x3][0xa0] ;  /* 0x00c01400ff0877ac */ /* 0x000e640008000c00 */
[----:B------:R-:W5:Y:S01]  /*08f0*/  LDS R9, [R0+0xb4] ;  /* 0x0000b40000097984 */ /* 0x000f620000000800 */
[----:B----4-:R-:W-:-:S03]  /*0900*/  IMAD R14, R10, UR12, R13 ;  /* 0x0000000c0a0e7c24 */ /* 0x010fc6000f8e020d */
[----:B------:R-:W4:Y:S01]  /*0910*/  LDS R10, [R0+0xb8] ;  /* 0x0000b800000a7984 */ /* 0x000f220000000800 */
[----:B------:R-:W-:-:S03]  /*0920*/  IMAD R13, R11, UR13, R14 ;  /* 0x0000000d0b0d7c24 */ /* 0x000fc6000f8e020e */
[----:B------:R-:W4:Y:S01]  /*0930*/  LDS R11, [R0+0xbc] ;  /* 0x0000bc00000b7984 */ /* 0x000f220000000800 */
[----:B------:R-:W-:-:S03]  /*0940*/  IMAD R13, R12, UR14, R13 ;  /* 0x0000000e0c0d7c24 */ /* 0x000fc6000f8e020d */
[----:B------:R-:W4:Y:S01]  /*0950*/  LDS R12, [R0+0xc0] ;  /* 0x0000c000000c7984 */ /* 0x000f220000000800 */
[----:B---3--:R-:W-:Y:S01]  /*0960*/  IMAD R14, R4, UR15, R13 ;  /* 0x0000000f040e7c24 */ /* 0x008fe2000f8e020d */
[----:B------:R-:W3:Y:S02]  /*0970*/  LDCU.128 UR12, c[0x3][0xb0] ;  /* 0x00c01600ff0c77ac */ /* 0x000ee40008000c00 */
[----:B------:R-:W4:Y:S01]  /*0980*/  LDS R4, [R0+0xc4] ;  /* 0x0000c40000047984 */ /* 0x000f220000000800 */
[----:B-1----:R-:W-:-:S03]  /*0990*/  IMAD R14, R3, UR8, R14 ;  /* 0x00000008030e7c24 */ /* 0x002fc6000f8e020e */
[----:B------:R-:W1:Y:S01]  /*09a0*/  LDS R3, [R0+0xc8] ;  /* 0x0000c80000037984 */ /* 0x000e620000000800 */
[----:B--2---:R-:W-:-:S03]  /*09b0*/  IMAD R13, R5, UR9, R14 ;  /* 0x00000009050d7c24 */ /* 0x004fc6000f8e020e */
[----:B------:R-:W-:Y:S01]  /*09c0*/  LDS R20, [R0+0x180] ;  /* 0x0001800000147984 */ /* 0x000fe20000000800 */
[----:B0-----:R-:W-:-:S03]  /*09d0*/  IMAD R14, R6, UR10, R13 ;  /* 0x0000000a060e7c24 */ /* 0x001fc6000f8e020d */
[----:B------:R-:W0:Y:S01]  /*09e0*/  LDS R5, [R0+0xcc] ;  /* 0x0000cc0000057984 */ /* 0x000e220000000800 */
[----:B-----5:R-:W-:-:S03]  /*09f0*/  IMAD R13, R7, UR11, R14 ;  /* 0x0000000b070d7c24 */ /* 0x020fc6000f8e020e */
[----:B------:R-:W2:Y:S01]  /*0a00*/  LDS R6, [R0+0xd0] ;  /* 0x0000d00000067984 */ /* 0x000ea20000000800 */
[----:B------:R-:W5:Y:S01]  /*0a10*/  LDCU.128 UR8, c[0x3][0xc0] ;  /* 0x00c01800ff0877ac */ /* 0x000f620008000c00 */
[----:B---3--:R-:W-:Y:S02]  /*0a20*/  IMAD R14, R8, UR12, R13 ;  /* 0x0000000c080e7c24 */ /* 0x008fe4000f8e020d */
[----:B------:R-:W3:Y:S02]  /*0a30*/  LDS R7, [R0+0xd4] ;  /* 0x0000d40000077984 */ /* 0x000ee40000000800 */
[----:B------:R-:W-:Y:S02]  /*0a40*/  IMAD R13, R9, UR13, R14 ;  /* 0x0000000d090d7c24 */ /* 0x000fe4000f8e020e */
[----:B------:R-:W3:Y:S02]  /*0a50*/  LDS R8, [R0+0xd8] ;  /* 0x0000d80000087984 */ /* 0x000ee40000000800 */
[----:B----4-:R-:W-:-:S02]  /*0a60*/  IMAD R14, R10, UR14, R13 ;  /* 0x0000000e0a0e7c24 */ /* 0x010fc4000f8e020d */
[----:B------:R-:W4:Y:S02]  /*0a70*/  LDS R9, [R0+0xdc] ;  /* 0x0000dc0000097984 */ /* 0x000f240000000800 */
[----:B------:R-:W-:Y:S02]  /*0a80*/  IMAD R13, R11, UR15, R14 ;  /* 0x0000000f0b0d7c24 */ /* 0x000fe4000f8e020e */
[----:B------:R-:W4:Y:S01]  /*0a90*/  LDS R10, [R0+0xe0] ;  /* 0x0000e000000a7984 */ /* 0x000f220000000800 */
[----:B------:R-:W2:Y:S01]  /*0aa0*/  LDCU.128 UR12, c[0x3][0xd0] ;  /* 0x00c01a00ff0c77ac */ /* 0x000ea20008000c00 */
[----:B-----5:R-:W-:Y:S02]  /*0ab0*/  IMAD R13, R12, UR8, R13 ;  /* 0x000000080c0d7c24 */ /* 0x020fe4000f8e020d */
[----:B------:R-:W5:Y:S02]  /*0ac0*/  LDS R11, [R0+0xe4] ;  /* 0x0000e400000b7984 */ /* 0x000f640000000800 */
[----:B------:R-:W-:-:S02]  /*0ad0*/  IMAD R14, R4, UR9, R13 ;  /* 0x00000009040e7c24 */ /* 0x000fc4000f8e020d */
[----:B------:R-:W5:Y:S02]  /*0ae0*/  LDS R12, [R0+0xe8] ;  /* 0x0000e800000c7984 */ /* 0x000f640000000800 */
[----:B-1----:R-:W-:Y:S02]  /*0af0*/  IMAD R14, R3, UR10, R14 ;  /* 0x0000000a030e7c24 */ /* 0x002fe4000f8e020e */
[----:B------:R-:W1:Y:S04]  /*0b00*/  LDS R4, [R0+0xec] ;  /* 0x0000ec0000047984 */ /* 0x000e680000000800 */
[----:B------:R-:W1:Y:S01]  /*0b10*/  LDS R3, [R0+0xf0] ;  /* 0x0000f00000037984 */ /* 0x000e620000000800 */
[----:B0-----:R-:W-:Y:S01]  /*0b20*/  IMAD R13, R5, UR11, R14 ;  /* 0x0000000b050d7c24 */ /* 0x001fe2000f8e020e */
[----:B------:R-:W0:Y:S02]  /*0b30*/  LDCU.128 UR8, c[0x3][0xe0] ;  /* 0x00c01c00ff0877ac */ /* 0x000e240008000c00 */
[----:B------:R-:W1:Y:S01]  /*0b40*/  LDS R5, [R0+0xf4] ;  /* 0x0000f40000057984 */ /* 0x000e620000000800 */
[----:B--2---:R-:W-:-:S03]  /*0b50*/  IMAD R14, R6, UR12, R13 ;  /* 0x0000000c060e7c24 */ /* 0x004fc6000f8e020d */
[----:B------:R-:W2:Y:S01]  /*0b60*/  LDS R6, [R0+0xf8] ;  /* 0x0000f80000067984 */ /* 0x000ea20000000800 */
[----:B---3--:R-:W-:-:S03]  /*0b70*/  IMAD R13, R7, UR13, R14 ;  /* 0x0000000d070d7c24 */ /* 0x008fc6000f8e020e */
[----:B------:R-:W3:Y:S01]  /*0b80*/  LDS R7, [R0+0xfc] ;  /* 0x0000fc0000077984 */ /* 0x000ee20000000800 */
[----:B------:R-:W-:-:S03]  /*0b90*/  IMAD R14, R8, UR14, R13 ;  /* 0x0000000e080e7c24 */ /* 0x000fc6000f8e020d */
[----:B------:R-:W3:Y:S01]  /*0ba0*/  LDS R8, [R0+0x100] ;  /* 0x0001000000087984 */ /* 0x000ee20000000800 */
[----:B----4-:R-:W-:Y:S01]  /*0bb0*/  IMAD R13, R9, UR15, R14 ;  /* 0x0000000f090d7c24 */ /* 0x010fe2000f8e020e */
[----:B------:R-:W4:Y:S02]  /*0bc0*/  LDCU.128 UR12, c[0x3][0xf0] ;  /* 0x00c01e00ff0c77ac */ /* 0x000f240008000c00 */
[----:B------:R-:W3:Y:S01]  /*0bd0*/  LDS R9, [R0+0x104] ;  /* 0x0001040000097984 */ /* 0x000ee20000000800 */
        /* <DEDUP_REMOVED lines=13> */
[----:B--2---:R-:W-:-:S03]  /*0cb0*/  IMAD R14, R6, UR14, R13 ;  /* 0x0000000e060e7c24 */ /* 0x004fc6000f8e020d */
[----:B------:R-:W2:Y:S01]  /*0cc0*/  LDS R6, [R0+0x120] ;  /* 0x0001200000067984 */ /* 0x000ea20000000800 */
[----:B---3--:R-:W-:Y:S01]  /*0cd0*/  IMAD R13, R7, UR15, R14 ;  /* 0x0000000f070d7c24 */ /* 0x008fe2000f8e020e */
[----:B------:R-:W3:Y:S02]  /*0ce0*/  LDCU.128 UR12, c[0x3][0x110] ;  /* 0x00c02200ff0c77ac */ /* 0x000ee40008000c00 */
[----:B------:R-:W2:Y:S01]  /*0cf0*/  LDS R7, [R0+0x124] ;  /* 0x0001240000077984 */ /* 0x000ea20000000800 */
[----:B-1----:R-:W-:-:S03]  /*0d00*/  IMAD R14, R8, UR8, R13 ;  /* 0x00000008080e7c24 */ /* 0x002fc6000f8e020d */
[----:B------:R-:W1:Y:S01]  /*0d10*/  LDS R8, [R0+0x128] ;  /* 0x0001280000087984 */ /* 0x000e620000000800 */
[----:B------:R-:W-:-:S03]  /*0d20*/  IMAD R13, R9, UR9, R14 ;  /* 0x00000009090d7c24 */ /* 0x000fc6000f8e020e */
[----:B------:R-:W1:Y:S01]  /*0d30*/  LDS R9, [R0+0x12c] ;  /* 0x00012c0000097984 */ /* 0x000e620000000800 */
[----:B0-----:R-:W-:-:S03]  /*0d40*/  IMAD R14, R10, UR10, R13 ;  /* 0x0000000a0a0e7c24 */ /* 0x001fc6000f8e020d */
[----:B------:R-:W0:Y:S01]  /*0d50*/  LDS R10, [R0+0x130] ;  /* 0x00013000000a7984 */ /* 0x000e220000000800 */
[----:B-----5:R-:W-:Y:S01]  /*0d60*/  IMAD R13, R11, UR11, R14 ;  /* 0x0000000b0b0d7c24 */ /* 0x020fe2000f8e020e */
[----:B------:R-:W2:Y:S02]  /*0d70*/  LDCU.128 UR8, c[0x3][0x120] ;  /* 0x00c02400ff0877ac */ /* 0x000ea40008000c00 */
[----:B------:R-:W5:Y:S01]  /*0d80*/  LDS R11, [R0+0x134] ;  /* 0x00013400000b7984 */ /* 0x000f620000000800 */
[----:B---3--:R-:W-:-:S03]  /*0d90*/  IMAD R13, R12, UR12, R13 ;  /* 0x0000000c0c0d7c24 */ /* 0x008fc6000f8e020d */
[----:B------:R-:W3:Y:S01]  /*0da0*/  LDS R12, [R0+0x138] ;  /* 0x00013800000c7984 */ /* 0x000ee20000000800 */
[----:B------:R-:W-:-:S03]  /*0db0*/  IMAD R14, R4, UR13, R13 ;  /* 0x0000000d040e7c24 */ /* 0x000fc6000f8e020d */
[----:B------:R-:W3:Y:S01]  /*0dc0*/  LDS R4, [R0+0x13c] ;  /* 0x00013c0000047984 */ /* 0x000ee20000000800 */
[----:B----4-:R-:W-:-:S03]  /*0dd0*/  IMAD R14, R3, UR14, R14 ;  /* 0x0000000e030e7c24 */ /* 0x010fc6000f8e020e */
[----:B------:R-:W4:Y:S01]  /*0de0*/  LDS R3, [R0+0x140] ;  /* 0x0001400000037984 */ /* 0x000f220000000800 */
[----:B------:R-:W-:Y:S01]  /*0df0*/  IMAD R13, R5, UR15, R14 ;  /* 0x0000000f050d7c24 */ /* 0x000fe2000f8e020e */
[----:B------:R-:W0:Y:S02]  /*0e00*/  LDCU.128 UR12, c[0x3][0x130] ;  /* 0x00c02600ff0c77ac */ /* 0x000e240008000c00 */
[----:B------:R-:W4:Y:S01]  /*0e10*/  LDS R5, [R0+0x144] ;  /* 0x0001440000057984 */ /* 0x000f220000000800 */
[----:B--2---:R-:W-:-:S03]  /*0e20*/  IMAD R14, R6, UR8, R13 ;  /* 0x00000008060e7c24 */ /* 0x004fc6000f8e020d */
[----:B------:R-:W2:Y:S01]  /*0e30*/  LDS R6, [R0+0x148] ;  /* 0x0001480000067984 */ /* 0x000ea20000000800 */
[----:B------:R-:W-:-:S03]  /*0e40*/  IMAD R13, R7, UR9, R14 ;  /* 0x00000009070d7c24 */ /* 0x000fc6000f8e020e */
[----:B------:R-:W2:Y:S01]  /*0e50*/  LDS R7, [R0+0x14c] ;  /* 0x00014c0000077984 */ /* 0x000ea20000000800 */
[----:B-1----:R-:W-:-:S03]  /*0e60*/  IMAD R14, R8, UR10, R13 ;  /* 0x0000000a080e7c24 */ /* 0x002fc6000f8e020d */
[----:B------:R-:W1:Y:S01]  /*0e70*/  LDS R8, [R0+0x150] ;  /* 0x0001500000087984 */ /* 0x000e620000000800 */
[----:B------:R-:W-:Y:S01]  /*0e80*/  IMAD R13, R9, UR11, R14 ;  /* 0x0000000b090d7c24 */ /* 0x000fe2000f8e020e */
[----:B------:R-:W4:Y:S02]  /*0e90*/  LDCU.128 UR8, c[0x3][0x140] ;  /* 0x00c02800ff0877ac */ /* 0x000f240008000c00 */
[----:B------:R-:W1:Y:S01]  /*0ea0*/  LDS R9, [R0+0x154] ;  /* 0x0001540000097984 */ /* 0x000e620000000800 */
[----:B0-----:R-:W-:-:S03]  /*0eb0*/  IMAD R14, R10, UR12, R13 ;  /* 0x0000000c0a0e7c24 */ /* 0x001fc6000f8e020d */
[----:B------:R-:W0:Y:S01]  /*0ec0*/  LDS R10, [R0+0x158] ;  /* 0x00015800000a7984 */ /* 0x000e220000000800 */
[----:B-----5:R-:W-:-:S03]  /*0ed0*/  IMAD R11, R11, UR13, R14 ;  /* 0x0000000d0b0b7c24 */ /* 0x020fc6000f8e020e */
[----:B------:R-:W5:Y:S01]  /*0ee0*/  LDS R13, [R0+0x15c] ;  /* 0x00015c00000d7984 */ /* 0x000f620000000800 */
[----:B---3--:R-:W-:-:S03]  /*0ef0*/  IMAD R15, R12, UR14, R11 ;  /* 0x0000000e0c0f7c24 */ /* 0x008fc6000f8e020b */
[----:B------:R-:W3:Y:S01]  /*0f00*/  LDS R11, [R0+0x160] ;  /* 0x00016000000b7984 */ /* 0x000ee20000000800 */
[----:B------:R-:W-:Y:S01]  /*0f10*/  IMAD R12, R4, UR15, R15 ;  /* 0x0000000f040c7c24 */ /* 0x000fe2000f8e020f */
[----:B------:R-:W1:Y:S02]  /*0f20*/  LDCU.128 UR12, c[0x3][0x150] ;  /* 0x00c02a00ff0c77ac */ /* 0x000e640008000c00 */
[----:B------:R-:W3:Y:S01]  /*0f30*/  LDS R4, [R0+0x164] ;  /* 0x0001640000047984 */ /* 0x000ee20000000800 */
[----:B----4-:R-:W-:-:S03]  /*0f40*/  IMAD R12, R3, UR8, R12 ;  /* 0x00000008030c7c24 */ /* 0x010fc6000f8e020c */
[----:B------:R-:W4:Y:S01]  /*0f50*/  LDS R3, [R0+0x168] ;  /* 0x0001680000037984 */ /* 0x000f220000000800 */
[----:B------:R-:W-:-:S03]  /*0f60*/  IMAD R15, R5, UR9, R12 ;  /* 0x00000009050f7c24 */ /* 0x000fc6000f8e020c */
[----:B------:R-:W-:Y:S01]  /*0f70*/  LDS R14, [R0+0x190] ;  /* 0x00019000000e7984 */ /* 0x000fe20000000800 */
[----:B--2---:R-:W-:-:S03]  /*0f80*/  IMAD R6, R6, UR10, R15 ;  /* 0x0000000a06067c24 */ /* 0x004fc6000f8e020f */
[----:B------:R-:W2:Y:S01]  /*0f90*/  LDS R5, [R0+0x16c] ;  /* 0x00016c0000057984 */ /* 0x000ea20000000800 */
[----:B------:R-:W-:-:S03]  /*0fa0*/  IMAD R7, R7, UR11, R6 ;  /* 0x0000000b07077c24 */ /* 0x000fc6000f8e0206 */
[----:B------:R-:W2:Y:S01]  /*0fb0*/  LDS R12, [R0+0x170] ;  /* 0x00017000000c7984 */ /* 0x000ea20000000800 */
[----:B------:R-:W3:Y:S01]  /*0fc0*/  LDCU.128 UR8, c[0x3][0x160] ;  /* 0x00c02c00ff0877ac */ /* 0x000ee20008000c00 */
[----:B-1----:R-:W-:Y:S02]  /*0fd0*/  IMAD R8, R8, UR12, R7 ;  /* 0x0000000c08087c24 */ /* 0x002fe4000f8e0207 */
[----:B------:R-:W1:Y:S02]  /*0fe0*/  LDS R6, [R0+0x178] ;  /* 0x0001780000067984 */ /* 0x000e640000000800 */
[----:B------:R-:W-:Y:S02]  /*0ff0*/  IMAD R9, R9, UR13, R8 ;  /* 0x0000000d09097c24 */ /* 0x000fe4000f8e0208 */
[----:B------:R-:W1:Y:S02]  /*1000*/  LDS R7, [R0+0x184] ;  /* 0x0001840000077984 */ /* 0x000e640000000800 */
[----:B0-----:R-:W-:-:S02]  /*1010*/  IMAD R10, R10, UR14, R9 ;  /* 0x0000000e0a0a7c24 */ /* 0x001fc4000f8e0209 */
[----:B------:R-:W0:Y:S02]  /*1020*/  LDS R8, [R0+0x188] ;  /* 0x0001880000087984 */ /* 0x000e240000000800 */
[----:B-----5:R-:W-:Y:S01]  /*1030*/  IMAD R10, R13, UR15, R10 ;  /* 0x0000000f0d0a7c24 */ /* 0x020fe2000f8e020a */
[----:B------:R-:W5:Y:S03]  /*1040*/  LDCU.128 UR12, c[0x3][0x170] ;  /* 0x00c02e00ff0c77ac */ /* 0x000f660008000c00 */
[----:B---3--:R-:W-:Y:S02]  /*1050*/  IMAD R11, R11, UR8, R10 ;  /* 0x000000080b0b7c24 */ /* 0x008fe4000f8e020a */
[----:B------:R-:W3:Y:S02]  /*1060*/  LDS R10, [R0+0x18c] ;  /* 0x00018c00000a7984 */ /* 0x000ee40000000800 */
[----:B------:R-:W-:-:S04]  /*1070*/  IMAD R4, R4, UR9, R11 ;  /* 0x0000000904047c24 */ /* 0x000fc8000f8e020b */
[----:B----4-:R-:W-:-:S04]  /*1080*/  IMAD R4, R3, UR10, R4 ;  /* 0x0000000a03047c24 */ /* 0x010fc8000f8e0204 */
[----:B--2---:R-:W-:Y:S01]  /*1090*/  IMAD R5, R5, UR11, R4 ;  /* 0x0000000b05057c24 */ /* 0x004fe2000f8e0204 */
[----:B------:R-:W2:Y:S03]  /*10a0*/  LDCU.128 UR8, c[0x3][0x180] ;  /* 0x00c03000ff0877ac */ /* 0x000ea60008000c00 */
[----:B-----5:R-:W-:-:S04]  /*10b0*/  IMAD R5, R12, UR12, R5 ;  /* 0x0000000c0c057c24 */ /* 0x020fc8000f8e0205 */
[----:B------:R-:W-:Y:S02]  /*10c0*/  IMAD R3, R16, UR13, R5 ;  /* 0x0000000d10037c24 */ /* 0x000fe4000f8e0205 */
[----:B------:R-:W4:Y:S02]  /*10d0*/  LDC.64 R4, c[0x0][0x388] ;  /* 0x0000e200ff047b82 */ /* 0x000f240000000a00 */
[----:B-1----:R-:W-:-:S04]  /*10e0*/  IMAD R3, R6, UR14, R3 ;  /* 0x0000000e06037c24 */ /* 0x002fc8000f8e0203 */
[----:B------:R-:W-:-:S04]  /*10f0*/  IMAD R3, R18, UR15, R3 ;  /* 0x0000000f12037c24 */ /* 0x000fc8000f8e0203 */
[----:B--2---:R-:W-:-:S04]  /*1100*/  IMAD R20, R20, UR8, R3 ;  /* 0x0000000814147c24 */ /* 0x004fc8000f8e0203 */
[----:B------:R-:W-:-:S04]  /*1110*/  IMAD R7, R7, UR9, R20 ;  /* 0x0000000907077c24 */ /* 0x000fc8000f8e0214 */
[----:B0-----:R-:W-:-:S04]  /*1120*/  IMAD R7, R8, UR10, R7 ;  /* 0x0000000a08077c24 */ /* 0x001fc8000f8e0207 */
[----:B---3--:R-:W-:Y:S02]  /*1130*/  IMAD R7, R10, UR11, R7 ;  /* 0x0000000b0a077c24 */ /* 0x008fe4000f8e0207 */
[----:B----4-:R-:W-:-:S04]  /*1140*/  IMAD.WIDE R4, R2, 0x4, R4 ;  /* 0x0000000402047825 */ /* 0x010fc800078e0204 */
[----:B------:R-:W-:-:S05]  /*1150*/  IMAD R7, R14, UR4, R7 ;  /* 0x000000040e077c24 */ /* 0x000fca000f8e0207 */
[----:B------:R-:W-:Y:S01]  /*1160*/  STG.E desc[UR6][R4.64], R7 ;  /* 0x0000000704007986 */ /* 0x000fe2000c101906 */
[----:B------:R-:W-:Y:S05]  /*1170*/  EXIT ;  /* 0x000000000000794d */ /* 0x000fea0003800000 */
.L_x_6:
[----:B------:R-:W-:-:S00]  /*1180*/  BRA `(.L_x_6) ;  /* 0xfffffffc00fc7947 */ /* 0x000fc0000383ffff */
[----:B------:R-:W-:-:S00]  /*1190*/  NOP ;  /* 0x0000000000007918 */ /* 0x000fc00000000000 */
        /* <DEDUP_REMOVED lines=14> */
.L_x_10:


//--------------------- .text._Z20Convolution1D_kernelPiS_i --------------------------
	.section	.text._Z20Convolution1D_kernelPiS_i,"ax",@progbits
	.align	128
        .global         _Z20Convolution1D_kernelPiS_i
        .type           _Z20Convolution1D_kernelPiS_i,@function
        .size           _Z20Convolution1D_kernelPiS_i,(.L_x_11 - _Z20Convolution1D_kernelPiS_i)
        .other          _Z20Convolution1D_kernelPiS_i,@"STO_CUDA_ENTRY STV_DEFAULT"
_Z20Convolution1D_kernelPiS_i:
.text._Z20Convolution1D_kernelPiS_i:
[----:B------:R-:W-:Y:S01]  /*0000*/  LDC R1, c[0x0][0x37c] ;  /* 0x0000df00ff017b82 */ /* 0x000fe20000000800 */
[----:B------:R-:W0:Y:S07]  /*0010*/  S2R R3, SR_TID.X ;  /* 0x0000000000037919 */ /* 0x000e2e0000002100 */
[----:B------:R-:W0:Y:S01]  /*0020*/  S2UR UR4, SR_CTAID.X ;  /* 0x00000000000479c3 */ /* 0x000e220000002500 */
[----:B------:R-:W-:Y:S01]  /*0030*/  IMAD.MOV.U32 R0, RZ, RZ, RZ ;  /* 0x000000ffff007224 */ /* 0x000fe200078e00ff */
[----:B------:R-:W1:Y:S01]  /*0040*/  LDCU.64 UR6, c[0x0][0x358] ;  /* 0x00006b00ff0677ac */ /* 0x000e620008000a00 */
[----:B------:R-:W2:Y:S05]  /*0050*/  LDCU UR5, c[0x0][0x390] ;  /* 0x00007200ff0577ac */ /* 0x000eaa0008000800 */
[----:B------:R-:W0:Y:S02]  /*0060*/  LDC R2, c[0x0][0x360] ;  /* 0x0000d800ff027b82 */ /* 0x000e240000000800 */
[----:B0-----:R-:W-:-:S02]  /*0070*/  IMAD R2, R2, UR4, R3 ;  /* 0x0000000402027c24 */ /* 0x001fc4000f8e0203 */
[----:B------:R-:W-:Y:S01]  /*0080*/  HFMA2 R3, -RZ, RZ, 0, 4.76837158203125e-07 ;  /* 0x00000008ff037431 */ /* 0x000fe200000001ff */
[----:B------:R-:W-:Y:S02]  /*0090*/  UMOV UR4, 0xffffffca ;  /* 0xffffffca00047882 */ /* 0x000fe40000000000 */
[----:B-12---:R-:W-:-:S07]  /*00a0*/  IADD3 R4, PT, PT, R2, -0x32, RZ ;  /* 0xffffffce02047810 */ /* 0x006fce0007ffe0ff */
.L_x_8:
[----:B------:R-:W-:-:S04]  /*00b0*/  ISETP.GE.AND P0, PT, R4, UR5, PT ;  /* 0x0000000504007c0c */ /* 0x000fc8000bf06270 */
[----:B------:R-:W-:-:S13]  /*00c0*/  ISETP.LT.OR P0, PT, R4, RZ, P0 ;  /* 0x000000ff0400720c */ /* 0x000fda0000701670 */
[----:B------:R-:W0:Y:S02]  /*00d0*/  @!P0 LDC.64 R6, c[0x0][0x380] ;  /* 0x0000e000ff068b82 */ /* 0x000e240000000a00 */
[----:B0-----:R-:W-:-:S06]  /*00e0*/  @!P0 IMAD.WIDE.U32 R6, R4, 0x4, R6 ;  /* 0x0000000404068825 */ /* 0x001fcc00078e0006 */
[----:B------:R-:W2:Y:S01]  /*00f0*/  @!P0 LDG.E R7, desc[UR6][R6.64] ;  /* 0x0000000606078981 */ /* 0x000ea2000c1e1900 */
[----:B------:R-:W2:Y:S01]  /*0100*/  @!P0 LDC R5, c[0x3][R3+-0x8] ;  /* 0x00fffe0003058b82 */ /* 0x000ea20000000800 */
[----:B------:R-:W-:-:S04]  /*0110*/  UIADD3 UR4, UPT, UPT, UR4, 0x4, URZ ;  /* 0x0000000404047890 */ /* 0x000fc8000fffe0ff */
[----:B------:R-:W-:Y:S01]  /*0120*/  UISETP.NE.AND UP0, UPT, UR4, 0x32, UPT ;  /* 0x000000320400788c */ /* 0x000fe2000bf05270 */
[----:B--2---:R-:W-:-:S08]  /*0130*/  @!P0 IMAD R0, R7, R5, R0 ;  /* 0x0000000507008224 */ /* 0x004fd000078e0200 */
[----:B------:R-:W-:Y:S05]  /*0140*/  BRA.U !UP0, `(.L_x_7) ;  /* 0x00000001086c7547 */ /* 0x000fea000b800000 */
[C---:B------:R-:W-:Y:S01]  /*0150*/  VIADD R5, R4.reuse, 0x1 ;  /* 0x0000000104057836 */ /* 0x040fe20000000000 */
[C---:B------:R-:W-:Y:S01]  /*0160*/  IADD3 R13, PT, PT, R4.reuse, 0x2, RZ ;  /* 0x00000002040d7810 */ /* 0x040fe20007ffe0ff */
[----:B------:R-:W-:-:S03]  /*0170*/  VIADD R15, R4, 0x3 ;  /* 0x00000003040f7836 */ /* 0x000fc60000000000 */
[----:B------:R-:W-:Y:S02]  /*0180*/  ISETP.GE.AND P0, PT, R5, UR5, PT ;  /* 0x0000000505007c0c */ /* 0x000fe4000bf06270 */
[----:B------:R-:W-:Y:S02]  /*0190*/  ISETP.GE.AND P2, PT, R13, UR5, PT ;  /* 0x000000050d007c0c */ /* 0x000fe4000bf46270 */
[----:B------:R-:W-:Y:S02]  /*01a0*/  ISETP.LT.OR P0, PT, R5, RZ, P0 ;  /* 0x000000ff0500720c */ /* 0x000fe40000701670 */
[----:B------:R-:W-:Y:S02]  /*01b0*/  ISETP.GE.AND P1, PT, R15, UR5, PT ;  /* 0x000000050f007c0c */ /* 0x000fe4000bf26270 */
[----:B------:R-:W-:Y:S02]  /*01c0*/  ISETP.LT.OR P2, PT, R13, RZ, P2 ;  /* 0x000000ff0d00720c */ /* 0x000fe40001741670 */
[----:B------:R-:W-:-:S07]  /*01d0*/  ISETP.LT.OR P1, PT, R15, RZ, P1 ;  /* 0x000000ff0f00720c */ /* 0x000fce0000f21670 */
[----:B------:R-:W0:Y:S08]  /*01e0*/  @!P0 LDC.64 R6, c[0x0][0x380] ;  /* 0x0000e000ff068b82 */ /* 0x000e300000000a00 */
[----:B------:R-:W1:Y:S08]  /*01f0*/  @!P2 LDC.64 R8, c[0x0][0x380] ;  /* 0x0000e000ff08ab82 */ /* 0x000e700000000a00 */
[----:B------:R-:W2:Y:S01]  /*0200*/  @!P1 LDC.64 R10, c[0x0][0x380] ;  /* 0x0000e000ff0a9b82 */ /* 0x000ea20000000a00 */
[----:B0-----:R-:W-:-:S06]  /*0210*/  @!P0 IMAD.WIDE.U32 R6, R5, 0x4, R6 ;  /* 0x0000000405068825 */ /* 0x001fcc00078e0006 */
[----:B------:R-:W3:Y:S01]  /*0220*/  @!P0 LDG.E R7, desc[UR6][R6.64] ;  /* 0x0000000606078981 */ /* 0x000ee2000c1e1900 */
[----:B-1----:R-:W-:-:S06]  /*0230*/  @!P2 IMAD.WIDE.U32 R8, R13, 0x4, R8 ;  /* 0x000000040d08a825 */ /* 0x002fcc00078e0008 */
[----:B------:R-:W4:Y:S01]  /*0240*/  @!P2 LDG.E R9, desc[UR6][R8.64] ;  /* 0x000000060809a981 */ /* 0x000f22000c1e1900 */
[----:B--2---:R-:W-:-:S06]  /*0250*/  @!P1 IMAD.WIDE.U32 R10, R15, 0x4, R10 ;  /* 0x000000040f0a9825 */ /* 0x004fcc00078e000a */
[----:B------:R-:W2:Y:S01]  /*0260*/  @!P1 LDG.E R11, desc[UR6][R10.64] ;  /* 0x000000060a0b9981 */ /* 0x000ea2000c1e1900 */
[----:B------:R0:W3:Y:S08]  /*0270*/  @!P0 LDC R5, c[0x3][R3+-0x4] ;  /* 0x00ffff0003058b82 */ /* 0x0000f00000000800 */
[----:B------:R0:W4:Y:S08]  /*0280*/  @!P2 LDC R12, c[0x3][R3] ;  /* 0x00c00000030cab82 */ /* 0x0001300000000800 */
[----:B------:R0:W2:Y:S01]  /*0290*/  @!P1 LDC R13, c[0x3][R3+0x4] ;  /* 0x00c00100030d9b82 */ /* 0x0000a20000000800 */
[----:B------:R-:W-:-:S02]  /*02a0*/  IADD3 R4, PT, PT, R4, 0x4, RZ ;  /* 0x0000000404047810 */ /* 0x000fc40007ffe0ff */
[----:B0-----:R-:W-:Y:S01]  /*02b0*/  IADD3 R3, PT, PT, R3, 0x10, RZ ;  /* 0x0000001003037810 */ /* 0x001fe20007ffe0ff */
[----:B---3--:R-:W-:-:S04]  /*02c0*/  @!P0 IMAD R0, R7, R5, R0 ;  /* 0x0000000507008224 */ /* 0x008fc800078e0200 */
[----:B----4-:R-:W-:-:S04]  /*02d0*/  @!P2 IMAD R0, R9, R12, R0 ;  /* 0x0000000c0900a224 */ /* 0x010fc800078e0200 */
[----:B--2---:R-:W-:Y:S01]  /*02e0*/  @!P1 IMAD R0, R11, R13, R0 ;  /* 0x0000000d0b009224 */ /* 0x004fe200078e0200 */
[----:B------:R-:W-:Y:S06]  /*02f0*/  BRA `(.L_x_8) ;  /* 0xfffffffc006c7947 */ /* 0x000fec000383ffff */
.L_x_7:
[----:B------:R-:W0:Y:S02]  /*0300*/  LDC.64 R4, c[0x0][0x388] ;  /* 0x0000e200ff047b82 */ /* 0x000e240000000a00 */
[----:B0-----:R-:W-:-:S05]  /*0310*/  IMAD.WIDE R2, R2, 0x4, R4 ;  /* 0x0000000402027825 */ /* 0x001fca00078e0204 */
[----:B------:R-:W-:Y:S01]  /*0320*/  STG.E desc[UR6][R2.64], R0 ;  /* 0x0000000002007986 */ /* 0x000fe2000c101906 */
[----:B------:R-:W-:Y:S05]  /*0330*/  EXIT ;  /* 0x000000000000794d */ /* 0x000fea0003800000 */
.L_x_9:
        /* <DEDUP_REMOVED lines=12> */
.L_x_11:


//--------------------- .nv.shared._Z23Convolution1D_SM_kernelPiS_i --------------------------
	.section	.nv.shared._Z23Convolution1D_SM_kernelPiS_i,"aw",@nobits
	.sectionflags	@""
	.align	4
.nv.shared._Z23Convolution1D_SM_kernelPiS_i:
	.zero		5424


//--------------------- .nv.shared.reserved.0     --------------------------
	.section	.nv.shared.reserved.0,"aw",@nobits
	.weak		__nv_reservedSMEM_offset_0_alias
	.size		__nv_reservedSMEM_offset_0_alias, 0, 64
	.other		__nv_reservedSMEM_offset_0_alias,@"STO_CUDA_RESERVED_SHARED STV_DEFAULT"
__nv_reservedSMEM_offset_0_alias:
	.zero		0
	.zero		64


//--------------------- .nv.constant0._Z23Convolution1D_SM_kernelPiS_i --------------------------
	.section	.nv.constant0._Z23Convolution1D_SM_kernelPiS_i,"a",@progbits
	.sectionflags	@""
	.align	4
.nv.constant0._Z23Convolution1D_SM_kernelPiS_i:
	.zero		916


//--------------------- .nv.constant0._Z20Convolution1D_kernelPiS_i --------------------------
	.section	.nv.constant0._Z20Convolution1D_kernelPiS_i,"a",@progbits
	.sectionflags	@""
	.align	4
.nv.constant0._Z20Convolution1D_kernelPiS_i:
	.zero		916


//--------------------- SYMBOLS --------------------------

	.type		.nv.reservedSmem.offset0,@object
	.size		.nv.reservedSmem.offset0,0x4
	.type		.nv.reservedSmem.cap,@object
	.size		.nv.reservedSmem.cap,0x4
